//
// Generated by NVIDIA NVVM Compiler
//
// Compiler Build ID: CL-36424714
// Cuda compilation tools, release 13.0, V13.0.88
// Based on NVVM 20.0.0
//

.version 9.0
.target sm_100
.address_size 64

	// .globl	_Z22gpuMatrixMultiplyNaivePKfS0_Pfi
// _ZZ22gpuMatrixMultiplyTiledPKfS0_PfiE2sA has been demoted
// _ZZ22gpuMatrixMultiplyTiledPKfS0_PfiE2sB has been demoted

.visible .entry _Z22gpuMatrixMultiplyNaivePKfS0_Pfi(
	.param .u64 .ptr .align 1 _Z22gpuMatrixMultiplyNaivePKfS0_Pfi_param_0,
	.param .u64 .ptr .align 1 _Z22gpuMatrixMultiplyNaivePKfS0_Pfi_param_1,
	.param .u64 .ptr .align 1 _Z22gpuMatrixMultiplyNaivePKfS0_Pfi_param_2,
	.param .u32 _Z22gpuMatrixMultiplyNaivePKfS0_Pfi_param_3
)
{
	.reg .pred 	%p<10>;
	.reg .b32 	%r<40>;
	.reg .b32 	%f<67>;
	.reg .b64 	%rd<67>;

	ld.param.u64 	%rd14, [_Z22gpuMatrixMultiplyNaivePKfS0_Pfi_param_0];
	ld.param.u64 	%rd15, [_Z22gpuMatrixMultiplyNaivePKfS0_Pfi_param_1];
	ld.param.u32 	%r18, [_Z22gpuMatrixMultiplyNaivePKfS0_Pfi_param_3];
	cvta.to.global.u64 	%rd1, %rd15;
	cvta.to.global.u64 	%rd2, %rd14;
	mov.u32 	%r19, %ctaid.y;
	mov.u32 	%r20, %ntid.y;
	mov.u32 	%r21, %tid.y;
	mad.lo.s32 	%r1, %r19, %r20, %r21;
	mov.u32 	%r22, %ctaid.x;
	mov.u32 	%r23, %ntid.x;
	mov.u32 	%r24, %tid.x;
	mad.lo.s32 	%r2, %r22, %r23, %r24;
	max.s32 	%r25, %r1, %r2;
	setp.ge.s32 	%p1, %r25, %r18;
	@%p1 bra 	$L__BB0_13;
	mul.lo.s32 	%r3, %r18, %r1;
	and.b32  	%r4, %r18, 7;
	setp.lt.u32 	%p2, %r18, 8;
	mov.f32 	%f66, 0f00000000;
	mov.b32 	%r38, 0;
	@%p2 bra 	$L__BB0_4;
	and.b32  	%r38, %r18, 2147483640;
	neg.s32 	%r36, %r38;
	mul.wide.s32 	%rd16, %r18, 4;
	add.s64 	%rd3, %rd1, %rd16;
	shl.b32 	%r7, %r18, 3;
	mul.wide.s32 	%rd17, %r18, 8;
	add.s64 	%rd4, %rd1, %rd17;
	mul.wide.s32 	%rd18, %r18, 12;
	add.s64 	%rd5, %rd1, %rd18;
	mul.wide.s32 	%rd19, %r18, 16;
	add.s64 	%rd6, %rd1, %rd19;
	mul.wide.s32 	%rd20, %r18, 20;
	add.s64 	%rd7, %rd1, %rd20;
	mul.wide.s32 	%rd21, %r18, 24;
	add.s64 	%rd8, %rd1, %rd21;
	mul.wide.s32 	%rd22, %r18, 28;
	add.s64 	%rd9, %rd1, %rd22;
	mul.wide.u32 	%rd23, %r3, 4;
	add.s64 	%rd24, %rd23, %rd2;
	add.s64 	%rd66, %rd24, 16;
	mov.f32 	%f66, 0f00000000;
	mov.u32 	%r35, %r2;
$L__BB0_3:
	.pragma "nounroll";
	mul.wide.s32 	%rd25, %r35, 4;
	add.s64 	%rd26, %rd3, %rd25;
	add.s64 	%rd27, %rd4, %rd25;
	add.s64 	%rd28, %rd5, %rd25;
	add.s64 	%rd29, %rd6, %rd25;
	add.s64 	%rd30, %rd7, %rd25;
	add.s64 	%rd31, %rd8, %rd25;
	add.s64 	%rd32, %rd9, %rd25;
	add.s64 	%rd33, %rd1, %rd25;
	ld.global.f32 	%f16, [%rd66+-16];
	ld.global.f32 	%f17, [%rd33];
	fma.rn.f32 	%f18, %f16, %f17, %f66;
	ld.global.f32 	%f19, [%rd66+-12];
	ld.global.f32 	%f20, [%rd26];
	fma.rn.f32 	%f21, %f19, %f20, %f18;
	ld.global.f32 	%f22, [%rd66+-8];
	ld.global.f32 	%f23, [%rd27];
	fma.rn.f32 	%f24, %f22, %f23, %f21;
	ld.global.f32 	%f25, [%rd66+-4];
	ld.global.f32 	%f26, [%rd28];
	fma.rn.f32 	%f27, %f25, %f26, %f24;
	ld.global.f32 	%f28, [%rd66];
	ld.global.f32 	%f29, [%rd29];
	fma.rn.f32 	%f30, %f28, %f29, %f27;
	ld.global.f32 	%f31, [%rd66+4];
	ld.global.f32 	%f32, [%rd30];
	fma.rn.f32 	%f33, %f31, %f32, %f30;
	ld.global.f32 	%f34, [%rd66+8];
	ld.global.f32 	%f35, [%rd31];
	fma.rn.f32 	%f36, %f34, %f35, %f33;
	ld.global.f32 	%f37, [%rd66+12];
	ld.global.f32 	%f38, [%rd32];
	fma.rn.f32 	%f66, %f37, %f38, %f36;
	add.s32 	%r36, %r36, 8;
	add.s32 	%r35, %r35, %r7;
	add.s64 	%rd66, %rd66, 32;
	setp.ne.s32 	%p3, %r36, 0;
	@%p3 bra 	$L__BB0_3;
$L__BB0_4:
	setp.eq.s32 	%p4, %r4, 0;
	@%p4 bra 	$L__BB0_12;
	and.b32  	%r13, %r18, 3;
	setp.lt.u32 	%p5, %r4, 4;
	@%p5 bra 	$L__BB0_7;
	add.s32 	%r27, %r38, %r3;
	mul.wide.u32 	%rd34, %r27, 4;
	add.s64 	%rd35, %rd2, %rd34;
	ld.global.f32 	%f40, [%rd35];
	mad.lo.s32 	%r28, %r38, %r18, %r2;
	mul.wide.s32 	%rd36, %r28, 4;
	add.s64 	%rd37, %rd1, %rd36;
	ld.global.f32 	%f41, [%rd37];
	fma.rn.f32 	%f42, %f40, %f41, %f66;
	cvt.u64.u32 	%rd38, %r3;
	cvt.u64.u32 	%rd39, %r38;
	add.s64 	%rd40, %rd39, %rd38;
	shl.b64 	%rd41, %rd40, 2;
	add.s64 	%rd42, %rd2, %rd41;
	ld.global.f32 	%f43, [%rd42+4];
	mul.wide.s32 	%rd43, %r18, 4;
	add.s64 	%rd44, %rd37, %rd43;
	ld.global.f32 	%f44, [%rd44];
	fma.rn.f32 	%f45, %f43, %f44, %f42;
	ld.global.f32 	%f46, [%rd42+8];
	add.s64 	%rd45, %rd44, %rd43;
	ld.global.f32 	%f47, [%rd45];
	fma.rn.f32 	%f48, %f46, %f47, %f45;
	ld.global.f32 	%f49, [%rd42+12];
	add.s64 	%rd46, %rd45, %rd43;
	ld.global.f32 	%f50, [%rd46];
	fma.rn.f32 	%f66, %f49, %f50, %f48;
	add.s32 	%r38, %r38, 4;
$L__BB0_7:
	setp.eq.s32 	%p6, %r13, 0;
	@%p6 bra 	$L__BB0_12;
	setp.eq.s32 	%p7, %r13, 1;
	@%p7 bra 	$L__BB0_10;
	add.s32 	%r29, %r38, %r3;
	mul.wide.u32 	%rd47, %r29, 4;
	add.s64 	%rd48, %rd2, %rd47;
	ld.global.f32 	%f52, [%rd48];
	mad.lo.s32 	%r30, %r38, %r18, %r2;
	mul.wide.s32 	%rd49, %r30, 4;
	add.s64 	%rd50, %rd1, %rd49;
	ld.global.f32 	%f53, [%rd50];
	fma.rn.f32 	%f54, %f52, %f53, %f66;
	cvt.u64.u32 	%rd51, %r3;
	cvt.u64.u32 	%rd52, %r38;
	add.s64 	%rd53, %rd52, %rd51;
	shl.b64 	%rd54, %rd53, 2;
	add.s64 	%rd55, %rd2, %rd54;
	ld.global.f32 	%f55, [%rd55+4];
	mul.wide.s32 	%rd56, %r18, 4;
	add.s64 	%rd57, %rd50, %rd56;
	ld.global.f32 	%f56, [%rd57];
	fma.rn.f32 	%f66, %f55, %f56, %f54;
	add.s32 	%r38, %r38, 2;
$L__BB0_10:
	and.b32  	%r31, %r18, 1;
	setp.eq.b32 	%p8, %r31, 1;
	not.pred 	%p9, %p8;
	@%p9 bra 	$L__BB0_12;
	add.s32 	%r32, %r38, %r3;
	mul.wide.u32 	%rd58, %r32, 4;
	add.s64 	%rd59, %rd2, %rd58;
	ld.global.f32 	%f57, [%rd59];
	mad.lo.s32 	%r33, %r38, %r18, %r2;
	mul.wide.s32 	%rd60, %r33, 4;
	add.s64 	%rd61, %rd1, %rd60;
	ld.global.f32 	%f58, [%rd61];
	fma.rn.f32 	%f66, %f57, %f58, %f66;
$L__BB0_12:
	ld.param.u64 	%rd65, [_Z22gpuMatrixMultiplyNaivePKfS0_Pfi_param_2];
	add.s32 	%r34, %r3, %r2;
	cvta.to.global.u64 	%rd62, %rd65;
	mul.wide.s32 	%rd63, %r34, 4;
	add.s64 	%rd64, %rd62, %rd63;
	st.global.f32 	[%rd64], %f66;
$L__BB0_13:
	ret;

}
	// .globl	_Z22gpuMatrixMultiplyTiledPKfS0_Pfi
.visible .entry _Z22gpuMatrixMultiplyTiledPKfS0_Pfi(
	.param .u64 .ptr .align 1 _Z22gpuMatrixMultiplyTiledPKfS0_Pfi_param_0,
	.param .u64 .ptr .align 1 _Z22gpuMatrixMultiplyTiledPKfS0_Pfi_param_1,
	.param .u64 .ptr .align 1 _Z22gpuMatrixMultiplyTiledPKfS0_Pfi_param_2,
	.param .u32 _Z22gpuMatrixMultiplyTiledPKfS0_Pfi_param_3
)
{
	.reg .pred 	%p<8>;
	.reg .b32 	%r<43>;
	.reg .b32 	%f<111>;
	.reg .b64 	%rd<13>;
	// demoted variable
	.shared .align 4 .b8 _ZZ22gpuMatrixMultiplyTiledPKfS0_PfiE2sA[4096];
	// demoted variable
	.shared .align 4 .b8 _ZZ22gpuMatrixMultiplyTiledPKfS0_PfiE2sB[4096];
	ld.param.u64 	%rd3, [_Z22gpuMatrixMultiplyTiledPKfS0_Pfi_param_0];
	ld.param.u64 	%rd4, [_Z22gpuMatrixMultiplyTiledPKfS0_Pfi_param_1];
	ld.param.u64 	%rd5, [_Z22gpuMatrixMultiplyTiledPKfS0_Pfi_param_2];
	ld.param.u32 	%r24, [_Z22gpuMatrixMultiplyTiledPKfS0_Pfi_param_3];
	mov.u32 	%r25, %ctaid.y;
	shl.b32 	%r26, %r25, 5;
	mov.u32 	%r40, %tid.y;
	add.s32 	%r2, %r26, %r40;
	mov.u32 	%r27, %ctaid.x;
	shl.b32 	%r3, %r27, 5;
	mov.u32 	%r38, %tid.x;
	add.s32 	%r5, %r3, %r38;
	setp.lt.s32 	%p1, %r24, 1;
	mov.f32 	%f110, 0f00000000;
	@%p1 bra 	$L__BB1_7;
	add.s32 	%r28, %r24, 31;
	shr.u32 	%r29, %r28, 5;
	shl.b32 	%r30, %r40, 7;
	mov.u32 	%r31, _ZZ22gpuMatrixMultiplyTiledPKfS0_PfiE2sA;
	add.s32 	%r6, %r31, %r30;
	shl.b32 	%r32, %r38, 2;
	add.s32 	%r7, %r6, %r32;
	mov.u32 	%r33, _ZZ22gpuMatrixMultiplyTiledPKfS0_PfiE2sB;
	add.s32 	%r9, %r33, %r32;
	add.s32 	%r8, %r9, %r30;
	neg.s32 	%r42, %r29;
	mad.lo.s32 	%r34, %r40, %r24, %r38;
	add.s32 	%r41, %r34, %r3;
	shl.b32 	%r12, %r24, 5;
	mad.lo.s32 	%r39, %r24, %r2, %r38;
	cvta.to.global.u64 	%rd1, %rd3;
	cvta.to.global.u64 	%rd2, %rd4;
	mov.f32 	%f110, 0f00000000;
$L__BB1_2:
	max.u32 	%r35, %r2, %r38;
	setp.ge.u32 	%p2, %r35, %r24;
	mov.f32 	%f108, 0f00000000;
	@%p2 bra 	$L__BB1_4;
	mul.wide.u32 	%rd6, %r39, 4;
	add.s64 	%rd7, %rd1, %rd6;
	ld.global.f32 	%f108, [%rd7];
$L__BB1_4:
	setp.ge.s32 	%p3, %r5, %r24;
	st.shared.f32 	[%r7], %f108;
	setp.ge.u32 	%p4, %r40, %r24;
	mov.f32 	%f109, 0f00000000;
	or.pred  	%p5, %p3, %p4;
	@%p5 bra 	$L__BB1_6;
	mul.wide.u32 	%rd8, %r41, 4;
	add.s64 	%rd9, %rd2, %rd8;
	ld.global.f32 	%f109, [%rd9];
$L__BB1_6:
	st.shared.f32 	[%r8], %f109;
	bar.sync 	0;
	ld.shared.f32 	%f12, [%r6];
	ld.shared.f32 	%f13, [%r9];
	fma.rn.f32 	%f14, %f12, %f13, %f110;
	ld.shared.f32 	%f15, [%r6+4];
	ld.shared.f32 	%f16, [%r9+128];
	fma.rn.f32 	%f17, %f15, %f16, %f14;
	ld.shared.f32 	%f18, [%r6+8];
	ld.shared.f32 	%f19, [%r9+256];
	fma.rn.f32 	%f20, %f18, %f19, %f17;
	ld.shared.f32 	%f21, [%r6+12];
	ld.shared.f32 	%f22, [%r9+384];
	fma.rn.f32 	%f23, %f21, %f22, %f20;
	ld.shared.f32 	%f24, [%r6+16];
	ld.shared.f32 	%f25, [%r9+512];
	fma.rn.f32 	%f26, %f24, %f25, %f23;
	ld.shared.f32 	%f27, [%r6+20];
	ld.shared.f32 	%f28, [%r9+640];
	fma.rn.f32 	%f29, %f27, %f28, %f26;
	ld.shared.f32 	%f30, [%r6+24];
	ld.shared.f32 	%f31, [%r9+768];
	fma.rn.f32 	%f32, %f30, %f31, %f29;
	ld.shared.f32 	%f33, [%r6+28];
	ld.shared.f32 	%f34, [%r9+896];
	fma.rn.f32 	%f35, %f33, %f34, %f32;
	ld.shared.f32 	%f36, [%r6+32];
	ld.shared.f32 	%f37, [%r9+1024];
	fma.rn.f32 	%f38, %f36, %f37, %f35;
	ld.shared.f32 	%f39, [%r6+36];
	ld.shared.f32 	%f40, [%r9+1152];
	fma.rn.f32 	%f41, %f39, %f40, %f38;
	ld.shared.f32 	%f42, [%r6+40];
	ld.shared.f32 	%f43, [%r9+1280];
	fma.rn.f32 	%f44, %f42, %f43, %f41;
	ld.shared.f32 	%f45, [%r6+44];
	ld.shared.f32 	%f46, [%r9+1408];
	fma.rn.f32 	%f47, %f45, %f46, %f44;
	ld.shared.f32 	%f48, [%r6+48];
	ld.shared.f32 	%f49, [%r9+1536];
	fma.rn.f32 	%f50, %f48, %f49, %f47;
	ld.shared.f32 	%f51, [%r6+52];
	ld.shared.f32 	%f52, [%r9+1664];
	fma.rn.f32 	%f53, %f51, %f52, %f50;
	ld.shared.f32 	%f54, [%r6+56];
	ld.shared.f32 	%f55, [%r9+1792];
	fma.rn.f32 	%f56, %f54, %f55, %f53;
	ld.shared.f32 	%f57, [%r6+60];
	ld.shared.f32 	%f58, [%r9+1920];
	fma.rn.f32 	%f59, %f57, %f58, %f56;
	ld.shared.f32 	%f60, [%r6+64];
	ld.shared.f32 	%f61, [%r9+2048];
	fma.rn.f32 	%f62, %f60, %f61, %f59;
	ld.shared.f32 	%f63, [%r6+68];
	ld.shared.f32 	%f64, [%r9+2176];
	fma.rn.f32 	%f65, %f63, %f64, %f62;
	ld.shared.f32 	%f66, [%r6+72];
	ld.shared.f32 	%f67, [%r9+2304];
	fma.rn.f32 	%f68, %f66, %f67, %f65;
	ld.shared.f32 	%f69, [%r6+76];
	ld.shared.f32 	%f70, [%r9+2432];
	fma.rn.f32 	%f71, %f69, %f70, %f68;
	ld.shared.f32 	%f72, [%r6+80];
	ld.shared.f32 	%f73, [%r9+2560];
	fma.rn.f32 	%f74, %f72, %f73, %f71;
	ld.shared.f32 	%f75, [%r6+84];
	ld.shared.f32 	%f76, [%r9+2688];
	fma.rn.f32 	%f77, %f75, %f76, %f74;
	ld.shared.f32 	%f78, [%r6+88];
	ld.shared.f32 	%f79, [%r9+2816];
	fma.rn.f32 	%f80, %f78, %f79, %f77;
	ld.shared.f32 	%f81, [%r6+92];
	ld.shared.f32 	%f82, [%r9+2944];
	fma.rn.f32 	%f83, %f81, %f82, %f80;
	ld.shared.f32 	%f84, [%r6+96];
	ld.shared.f32 	%f85, [%r9+3072];
	fma.rn.f32 	%f86, %f84, %f85, %f83;
	ld.shared.f32 	%f87, [%r6+100];
	ld.shared.f32 	%f88, [%r9+3200];
	fma.rn.f32 	%f89, %f87, %f88, %f86;
	ld.shared.f32 	%f90, [%r6+104];
	ld.shared.f32 	%f91, [%r9+3328];
	fma.rn.f32 	%f92, %f90, %f91, %f89;
	ld.shared.f32 	%f93, [%r6+108];
	ld.shared.f32 	%f94, [%r9+3456];
	fma.rn.f32 	%f95, %f93, %f94, %f92;
	ld.shared.f32 	%f96, [%r6+112];
	ld.shared.f32 	%f97, [%r9+3584];
	fma.rn.f32 	%f98, %f96, %f97, %f95;
	ld.shared.f32 	%f99, [%r6+116];
	ld.shared.f32 	%f100, [%r9+3712];
	fma.rn.f32 	%f101, %f99, %f100, %f98;
	ld.shared.f32 	%f102, [%r6+120];
	ld.shared.f32 	%f103, [%r9+3840];
	fma.rn.f32 	%f104, %f102, %f103, %f101;
	ld.shared.f32 	%f105, [%r6+124];
	ld.shared.f32 	%f106, [%r9+3968];
	fma.rn.f32 	%f110, %f105, %f106, %f104;
	bar.sync 	0;
	add.s32 	%r42, %r42, 1;
	setp.ne.s32 	%p6, %r42, 0;
	add.s32 	%r41, %r41, %r12;
	add.s32 	%r40, %r40, 32;
	add.s32 	%r39, %r39, 32;
	add.s32 	%r38, %r38, 32;
	@%p6 bra 	$L__BB1_2;
$L__BB1_7:
	max.s32 	%r36, %r2, %r5;
	setp.ge.s32 	%p7, %r36, %r24;
	@%p7 bra 	$L__BB1_9;
	mad.lo.s32 	%r37, %r24, %r2, %r5;
	cvta.to.global.u64 	%rd10, %rd5;
	mul.wide.s32 	%rd11, %r37, 4;
	add.s64 	%rd12, %rd10, %rd11;
	st.global.f32 	[%rd12], %f110;
$L__BB1_9:
	ret;

}


// ===== COMPILED SASS (sm_100) =====

	.target	sm_100

	.elftype	@"ET_EXEC"


//--------------------- .note.nv.tkinfo           --------------------------
	.section	.note.nv.tkinfo,"",@"SHT_NOTE"
	.sectionflags	@"SHF_NOTE_NV_TKINFO"
	.tkinfo
        /*0018*/ 	.word	0x00000002
        /*0030*/ 	.string	""
        /*0030*/ 	.string	"ptxas"
        /*0030*/ 	.string	"Cuda compilation tools, release 13.0, V13.0.88"
        /*0030*/ 	.string	"Build cuda_13.0.r13.0/compiler.36424714_0"
        /*0030*/ 	.string	"-arch sm_100 -m 64 "



//--------------------- .note.nv.cuinfo           --------------------------
	.section	.note.nv.cuinfo,"",@"SHT_NOTE"
	.sectionflags	@"SHF_NOTE_NV_CUINFO"
        /*0018*/ 	.short	0x0002
        /*001a*/ 	.short	0x0064
        /*001c*/ 	.short	0x0082
	.zero		2


//--------------------- .nv.info                  --------------------------
	.section	.nv.info,"",@"SHT_CUDA_INFO"
	.align	4


	//----- nvinfo : EIATTR_REGCOUNT
	.align		4
        /*0000*/ 	.byte	0x04, 0x2f
        /*0002*/ 	.short	(.L_1 - .L_0)
	.align		4
.L_0:
        /*0004*/ 	.word	index@(_Z22gpuMatrixMultiplyNaivePKfS0_Pfi)
        /*0008*/ 	.word	0x0000001e


	//----- nvinfo : EIATTR_FRAME_SIZE
	.align		4
.L_1:
        /*000c*/ 	.byte	0x04, 0x11
        /*000e*/ 	.short	(.L_3 - .L_2)
	.align		4
.L_2:
        /*0010*/ 	.word	index@(_Z22gpuMatrixMultiplyNaivePKfS0_Pfi)
        /*0014*/ 	.word	0x00000000


	//----- nvinfo : EIATTR_REGCOUNT
	.align		4
.L_3:
        /*0018*/ 	.byte	0x04, 0x2f
        /*001a*/ 	.short	(.L_5 - .L_4)
	.align		4
.L_4:
        /*001c*/ 	.word	index@(_Z22gpuMatrixMultiplyTiledPKfS0_Pfi)
        /*0020*/ 	.word	0x00000020


	//----- nvinfo : EIATTR_FRAME_SIZE
	.align		4
.L_5:
        /*0024*/ 	.byte	0x04, 0x11
        /*0026*/ 	.short	(.L_7 - .L_6)
	.align		4
.L_6:
        /*0028*/ 	.word	index@(_Z22gpuMatrixMultiplyTiledPKfS0_Pfi)
        /*002c*/ 	.word	0x00000000


	//----- nvinfo : EIATTR_MIN_STACK_SIZE
	.align		4
.L_7:
        /*0030*/ 	.byte	0x04, 0x12
        /*0032*/ 	.short	(.L_9 - .L_8)
	.align		4
.L_8:
        /*0034*/ 	.word	index@(_Z22gpuMatrixMultiplyTiledPKfS0_Pfi)
        /*0038*/ 	.word	0x00000000


	//----- nvinfo : EIATTR_MIN_STACK_SIZE
	.align		4
.L_9:
        /*003c*/ 	.byte	0x04, 0x12
        /*003e*/ 	.short	(.L_11 - .L_10)
	.align		4
.L_10:
        /*0040*/ 	.word	index@(_Z22gpuMatrixMultiplyNaivePKfS0_Pfi)
        /*0044*/ 	.word	0x00000000
.L_11:


//--------------------- .nv.compat                --------------------------
	.section	.nv.compat,"",@"SHT_CUDA_COMPAT_INFO"
	.align	4
        /*0000*/ 	.byte	0x02, 0x09, 0x00, 0x00, 0x02, 0x02, 0x01, 0x00, 0x02, 0x05, 0x05, 0x00, 0x03, 0x07, 0x01, 0x01
        /*0010*/ 	.byte	0x02, 0x03, 0x00, 0x00, 0x02, 0x06, 0x01, 0x00, 0x04, 0x0b, 0x08, 0x00, 0x09, 0x00, 0x00, 0x00
        /*0020*/ 	.byte	0x00, 0x00, 0x00, 0x00


//--------------------- .nv.info._Z22gpuMatrixMultiplyTiledPKfS0_Pfi --------------------------
	.section	.nv.info._Z22gpuMatrixMultiplyTiledPKfS0_Pfi,"",@"SHT_CUDA_INFO"
	.sectionflags	@""
	.align	4


	//----- nvinfo : EIATTR_CUDA_API_VERSION
	.align		4
        /*0000*/ 	.byte	0x04, 0x37
        /*0002*/ 	.short	(.L_13 - .L_12)
.L_12:
        /*0004*/ 	.word	0x00000082


	//----- nvinfo : EIATTR_KPARAM_INFO
	.align		4
.L_13:
        /*0008*/ 	.byte	0x04, 0x17
        /*000a*/ 	.short	(.L_15 - .L_14)
.L_14:
        /*000c*/ 	.word	0x00000000
        /*0010*/ 	.short	0x0003
        /*0012*/ 	.short	0x0018
        /*0014*/ 	.byte	0x00, 0xf0, 0x11, 0x00


	//----- nvinfo : EIATTR_KPARAM_INFO
	.align		4
.L_15:
        /*0018*/ 	.byte	0x04, 0x17
        /*001a*/ 	.short	(.L_17 - .L_16)
.L_16:
        /*001c*/ 	.word	0x00000000
        /*0020*/ 	.short	0x0002
        /*0022*/ 	.short	0x0010
        /*0024*/ 	.byte	0x00, 0xf5, 0x21, 0x00


	//----- nvinfo : EIATTR_KPARAM_INFO
	.align		4
.L_17:
        /*0028*/ 	.byte	0x04, 0x17
        /*002a*/ 	.short	(.L_19 - .L_18)
.L_18:
        /*002c*/ 	.word	0x00000000
        /*0030*/ 	.short	0x0001
        /*0032*/ 	.short	0x0008
        /*0034*/ 	.byte	0x00, 0xf5, 0x21, 0x00


	//----- nvinfo : EIATTR_KPARAM_INFO
	.align		4
.L_19:
        /*0038*/ 	.byte	0x04, 0x17
        /*003a*/ 	.short	(.L_21 - .L_20)
.L_20:
        /*003c*/ 	.word	0x00000000
        /*0040*/ 	.short	0x0000
        /*0042*/ 	.short	0x0000
        /*0044*/ 	.byte	0x00, 0xf5, 0x21, 0x00


	//----- nvinfo : EIATTR_SPARSE_MMA_MASK
	.align		4
.L_21:
        /*0048*/ 	.byte	0x03, 0x50
        /*004a*/ 	.short	0x0000


	//----- nvinfo : EIATTR_MAXREG_COUNT
	.align		4
        /*004c*/ 	.byte	0x03, 0x1b
        /*004e*/ 	.short	0x00ff


	//----- nvinfo : EIATTR_NUM_BARRIERS
	.align		4
        /*0050*/ 	.byte	0x02, 0x4c
        /*0052*/ 	.byte	0x01
	.zero		1


	//----- nvinfo : EIATTR_MERCURY_ISA_VERSION
	.align		4
        /*0054*/ 	.byte	0x03, 0x5f
        /*0056*/ 	.short	0x0101


	//----- nvinfo : EIATTR_VRC_CTA_INIT_COUNT
	.align		4
        /*0058*/ 	.byte	0x02, 0x4a
	.zero		1
	.zero		1


	//----- nvinfo : EIATTR_EXIT_INSTR_OFFSETS
	.align		4
        /*005c*/ 	.byte	0x04, 0x1c
        /*005e*/ 	.short	(.L_23 - .L_22)


	//   ....[0]....
.L_22:
        /*0060*/ 	.word	0x00000800


	//   ....[1]....
        /*0064*/ 	.word	0x00000850


	//----- nvinfo : EIATTR_CBANK_PARAM_SIZE
	.align		4
.L_23:
        /*0068*/ 	.byte	0x03, 0x19
        /*006a*/ 	.short	0x001c


	//----- nvinfo : EIATTR_PARAM_CBANK
	.align		4
        /*006c*/ 	.byte	0x04, 0x0a
        /*006e*/ 	.short	(.L_25 - .L_24)
	.align		4
.L_24:
        /*0070*/ 	.word	index@(.nv.constant0._Z22gpuMatrixMultiplyTiledPKfS0_Pfi)
        /*0074*/ 	.short	0x0380
        /*0076*/ 	.short	0x001c


	//----- nvinfo : EIATTR_SW_WAR
	.align		4
.L_25:
        /*0078*/ 	.byte	0x04, 0x36
        /*007a*/ 	.short	(.L_27 - .L_26)
.L_26:
        /*007c*/ 	.word	0x00000008
.L_27:


//--------------------- .nv.info._Z22gpuMatrixMultiplyNaivePKfS0_Pfi --------------------------
	.section	.nv.info._Z22gpuMatrixMultiplyNaivePKfS0_Pfi,"",@"SHT_CUDA_INFO"
	.sectionflags	@""
	.align	4


	//----- nvinfo : EIATTR_CUDA_API_VERSION
	.align		4
        /*0000*/ 	.byte	0x04, 0x37
        /*0002*/ 	.short	(.L_29 - .L_28)
.L_28:
        /*0004*/ 	.word	0x00000082


	//----- nvinfo : EIATTR_KPARAM_INFO
	.align		4
.L_29:
        /*0008*/ 	.byte	0x04, 0x17
        /*000a*/ 	.short	(.L_31 - .L_30)
.L_30:
        /*000c*/ 	.word	0x00000000
        /*0010*/ 	.short	0x0003
        /*0012*/ 	.short	0x0018
        /*0014*/ 	.byte	0x00, 0xf0, 0x11, 0x00


	//----- nvinfo : EIATTR_KPARAM_INFO
	.align		4
.L_31:
        /*0018*/ 	.byte	0x04, 0x17
        /*001a*/ 	.short	(.L_33 - .L_32)
.L_32:
        /*001c*/ 	.word	0x00000000
        /*0020*/ 	.short	0x0002
        /*0022*/ 	.short	0x0010
        /*0024*/ 	.byte	0x00, 0xf5, 0x21, 0x00


	//----- nvinfo : EIATTR_KPARAM_INFO
	.align		4
.L_33:
        /*0028*/ 	.byte	0x04, 0x17
        /*002a*/ 	.short	(.L_35 - .L_34)
.L_34:
        /*002c*/ 	.word	0x00000000
        /*0030*/ 	.short	0x0001
        /*0032*/ 	.short	0x0008
        /*0034*/ 	.byte	0x00, 0xf5, 0x21, 0x00


	//----- nvinfo : EIATTR_KPARAM_INFO
	.align		4
.L_35:
        /*0038*/ 	.byte	0x04, 0x17
        /*003a*/ 	.short	(.L_37 - .L_36)
.L_36:
        /*003c*/ 	.word	0x00000000
        /*0040*/ 	.short	0x0000
        /*0042*/ 	.short	0x0000
        /*0044*/ 	.byte	0x00, 0xf5, 0x21, 0x00


	//----- nvinfo : EIATTR_SPARSE_MMA_MASK
	.align		4
.L_37:
        /*0048*/ 	.byte	0x03, 0x50
        /*004a*/ 	.short	0x0000


	//----- nvinfo : EIATTR_MAXREG_COUNT
	.align		4
        /*004c*/ 	.byte	0x03, 0x1b
        /*004e*/ 	.short	0x00ff


	//----- nvinfo : EIATTR_MERCURY_ISA_VERSION
	.align		4
        /*0050*/ 	.byte	0x03, 0x5f
        /*0052*/ 	.short	0x0101


	//----- nvinfo : EIATTR_VRC_CTA_INIT_COUNT
	.align		4
        /*0054*/ 	.byte	0x02, 0x4a
	.zero		1
	.zero		1


	//----- nvinfo : EIATTR_EXIT_INSTR_OFFSETS
	.align		4
        /*0058*/ 	.byte	0x04, 0x1c
        /*005a*/ 	.short	(.L_39 - .L_38)


	//   ....[0]....
.L_38:
        /*005c*/ 	.word	0x000000c0


	//   ....[1]....
        /*0060*/ 	.word	0x00000a90


	//----- nvinfo : EIATTR_CBANK_PARAM_SIZE
	.align		4
.L_39:
        /*0064*/ 	.byte	0x03, 0x19
        /*0066*/ 	.short	0x001c


	//----- nvinfo : EIATTR_PARAM_CBANK
	.align		4
        /*0068*/ 	.byte	0x04, 0x0a
        /*006a*/ 	.short	(.L_41 - .L_40)
	.align		4
.L_40:
        /*006c*/ 	.word	index@(.nv.constant0._Z22gpuMatrixMultiplyNaivePKfS0_Pfi)
        /*0070*/ 	.short	0x0380
        /*0072*/ 	.short	0x001c


	//----- nvinfo : EIATTR_SW_WAR
	.align		4
.L_41:
        /*0074*/ 	.byte	0x04, 0x36
        /*0076*/ 	.short	(.L_43 - .L_42)
.L_42:
        /*0078*/ 	.word	0x00000008
.L_43:


//--------------------- .nv.callgraph             --------------------------
	.section	.nv.callgraph,"",@"SHT_CUDA_CALLGRAPH"
	.align	4
	.sectionentsize	8
	.align		4
        /*0000*/ 	.word	0x00000000
	.align		4
        /*0004*/ 	.word	0xffffffff
	.align		4
        /*0008*/ 	.word	0x00000000
	.align		4
        /*000c*/ 	.word	0xfffffffe
	.align		4
        /*0010*/ 	.word	0x00000000
	.align		4
        /*0014*/ 	.word	0xfffffffd
	.align		4
        /*0018*/ 	.word	0x00000000
	.align		4
        /*001c*/ 	.word	0xfffffffc


//--------------------- .text._Z22gpuMatrixMultiplyTiledPKfS0_Pfi --------------------------
	.section	.text._Z22gpuMatrixMultiplyTiledPKfS0_Pfi,"ax",@progbits
	.align	128
        .global         _Z22gpuMatrixMultiplyTiledPKfS0_Pfi
        .type           _Z22gpuMatrixMultiplyTiledPKfS0_Pfi,@function
        .size           _Z22gpuMatrixMultiplyTiledPKfS0_Pfi,(.L_x_8 - _Z22gpuMatrixMultiplyTiledPKfS0_Pfi)
        .other          _Z22gpuMatrixMultiplyTiledPKfS0_Pfi,@"STO_CUDA_ENTRY STV_DEFAULT"
_Z22gpuMatrixMultiplyTiledPKfS0_Pfi:
.text._Z22gpuMatrixMultiplyTiledPKfS0_Pfi:
[----:B------:R-:W-:Y:S01]  /*0000*/  LDC R1, c[0x0][0x37c] ;  /* 0x0000df00ff017b82 */ /* 0x000fe20000000800 */
[----:B------:R-:W0:Y:S01]  /*0010*/  LDCU UR4, c[0x0][0x398] ;  /* 0x00007300ff0477ac */ /* 0x000e220008000800 */
[----:B------:R-:W1:Y:S01]  /*0020*/  S2R R20, SR_CTAID.Y ;  /* 0x0000000000147919 */ /* 0x000e620000002600 */
[----:B------:R-:W-:Y:S01]  /*0030*/  HFMA2 R23, -RZ, RZ, 0, 0 ;  /* 0x00000000ff177431 */ /* 0x000fe200000001ff */
[----:B------:R-:W2:Y:S01]  /*0040*/  LDCU.64 UR8, c[0x0][0x358] ;  /* 0x00006b00ff0877ac */ /* 0x000ea20008000a00 */
[----:B------:R-:W1:Y:S01]  /*0050*/  S2R R18, SR_TID.Y ;  /* 0x0000000000127919 */ /* 0x000e620000002200 */
[----:B------:R-:W3:Y:S01]  /*0060*/  S2R R4, SR_CTAID.X ;  /* 0x0000000000047919 */ /* 0x000ee20000002500 */
[----:B------:R-:W3:Y:S01]  /*0070*/  S2R R19, SR_TID.X ;  /* 0x0000000000137919 */ /* 0x000ee20000002100 */
[----:B0-----:R-:W-:-:S04]  /*0080*/  MOV R6, UR4 ;  /* 0x0000000400067c02 */ /* 0x001fc80008000f00 */
[----:B------:R-:W-:Y:S02]  /*0090*/  ISETP.GE.AND P0, PT, R6, 0x1, PT ;  /* 0x000000010600780c */ /* 0x000fe40003f06270 */
[----:B-1----:R-:W-:Y:S02]  /*00a0*/  LEA R20, R20, R18, 0x5 ;  /* 0x0000001214147211 */ /* 0x002fe400078e28ff */
[----:B---3--:R-:W-:-:S09]  /*00b0*/  LEA R21, R4, R19, 0x5 ;  /* 0x0000001304157211 */ /* 0x008fd200078e28ff */
[----:B--2---:R-:W-:Y:S05]  /*00c0*/  @!P0 BRA `(.L_x_0) ;  /* 0x0000000400c48947 */ /* 0x004fea0003800000 */
[----:B------:R-:W0:Y:S01]  /*00d0*/  S2UR UR6, SR_CgaCtaId ;  /* 0x00000000000679c3 */ /* 0x000e220000008800 */
[----:B------:R-:W-:Y:S01]  /*00e0*/  UMOV UR4, 0x400 ;  /* 0x0000040000047882 */ /* 0x000fe20000000000 */
[----:B------:R-:W-:Y:S01]  /*00f0*/  IADD3 R2, PT, PT, R6, 0x1f, RZ ;  /* 0x0000001f06027810 */ /* 0x000fe20007ffe0ff */
[----:B------:R-:W-:Y:S01]  /*0100*/  UIADD3 UR5, UPT, UPT, UR4, 0x1000, URZ ;  /* 0x0000100004057890 */ /* 0x000fe2000fffe0ff */
[-CC-:B------:R-:W-:Y:S01]  /*0110*/  IMAD R17, R18, R6.reuse, R19.reuse ;  /* 0x0000000612117224 */ /* 0x180fe200078e0213 */
[----:B------:R-:W-:Y:S01]  /*0120*/  MOV R23, RZ ;  /* 0x000000ff00177202 */ /* 0x000fe20000000f00 */
[----:B------:R-:W-:Y:S01]  /*0130*/  IMAD R7, R20, R6, R19 ;  /* 0x0000000614077224 */ /* 0x000fe200078e0213 */
[----:B------:R-:W-:Y:S01]  /*0140*/  SHF.R.U32.HI R2, RZ, 0x5, R2 ;  /* 0x00000005ff027819 */ /* 0x000fe20000011602 */
[----:B------:R-:W1:Y:S01]  /*0150*/  LDC R0, c[0x0][0x398] ;  /* 0x0000e600ff007b82 */ /* 0x000e620000000800 */
[----:B------:R-:W-:Y:S02]  /*0160*/  LEA R17, R4, R17, 0x5 ;  /* 0x0000001104117211 */ /* 0x000fe400078e28ff */
[----:B------:R-:W-:Y:S01]  /*0170*/  IADD3 R16, PT, PT, -R2, RZ, RZ ;  /* 0x000000ff02107210 */ /* 0x000fe20007ffe1ff */
[----:B0-----:R-:W-:-:S02]  /*0180*/  ULEA UR4, UR6, UR4, 0x18 ;  /* 0x0000000406047291 */ /* 0x001fc4000f8ec0ff */
[----:B------:R-:W-:-:S04]  /*0190*/  ULEA UR5, UR6, UR5, 0x18 ;  /* 0x0000000506057291 */ /* 0x000fc8000f8ec0ff */
[C---:B------:R-:W-:Y:S02]  /*01a0*/  LEA R5, R18.reuse, UR4, 0x7 ;  /* 0x0000000412057c11 */ /* 0x040fe4000f8e38ff */
[C---:B------:R-:W-:Y:S02]  /*01b0*/  LEA R3, R19.reuse, UR5, 0x2 ;  /* 0x0000000513037c11 */ /* 0x040fe4000f8e10ff */
[----:B------:R-:W-:Y:S02]  /*01c0*/  LEA R4, R19, R5, 0x2 ;  /* 0x0000000513047211 */ /* 0x000fe400078e10ff */
[----:B------:R-:W-:-:S07]  /*01d0*/  LEA R2, R18, R3, 0x7 ;  /* 0x0000000312027211 */ /* 0x000fce00078e38ff */
.L_x_1:
[----:B-1----:R-:W-:Y:S01]  /*01e0*/  MOV R6, R0 ;  /* 0x0000000000067202 */ /* 0x002fe20000000f00 */
[----:B------:R-:W-:Y:S01]  /*01f0*/  HFMA2 R27, -RZ, RZ, 0, 0 ;  /* 0x00000000ff1b7431 */ /* 0x000fe200000001ff */
[----:B------:R-:W-:Y:S02]  /*0200*/  VIMNMX.U32 R9, PT, PT, R20, R19, !PT ;  /* 0x0000001314097248 */ /* 0x000fe40007fe0000 */
[-C--:B------:R-:W-:Y:S02]  /*0210*/  ISETP.GE.U32.AND P0, PT, R18, R6.reuse, PT ;  /* 0x000000061200720c */ /* 0x080fe40003f06070 */
[-C--:B------:R-:W-:Y:S02]  /*0220*/  ISETP.GE.U32.AND P1, PT, R9, R6.reuse, PT ;  /* 0x000000060900720c */ /* 0x080fe40003f26070 */
[----:B------:R-:W-:Y:S02]  /*0230*/  ISETP.GE.OR P0, PT, R21, R6, P0 ;  /* 0x000000061500720c */ /* 0x000fe40000706670 */
[----:B------:R-:W-:-:S09]  /*0240*/  MOV R29, RZ ;  /* 0x000000ff001d7202 */ /* 0x000fd20000000f00 */
[----:B------:R-:W0:Y:S08]  /*0250*/  @!P1 LDC.64 R10, c[0x0][0x380] ;  /* 0x0000e000ff0a9b82 */ /* 0x000e300000000a00 */
[----:B------:R-:W1:Y:S01]  /*0260*/  @!P0 LDC.64 R8, c[0x0][0x388] ;  /* 0x0000e200ff088b82 */ /* 0x000e620000000a00 */
[----:B0-----:R-:W-:-:S05]  /*0270*/  @!P1 IMAD.WIDE.U32 R10, R7, 0x4, R10 ;  /* 0x00000004070a9825 */ /* 0x001fca00078e000a */
[----:B------:R-:W2:Y:S01]  /*0280*/  @!P1 LDG.E R27, desc[UR8][R10.64] ;  /* 0x000000080a1b9981 */ /* 0x000ea2000c1e1900 */
[----:B-1----:R-:W-:-:S05]  /*0290*/  @!P0 IMAD.WIDE.U32 R8, R17, 0x4, R8 ;  /* 0x0000000411088825 */ /* 0x002fca00078e0008 */
[----:B------:R-:W3:Y:S04]  /*02a0*/  @!P0 LDG.E R29, desc[UR8][R8.64] ;  /* 0x00000008081d8981 */ /* 0x000ee8000c1e1900 */
[----:B--2---:R-:W-:Y:S04]  /*02b0*/  STS [R4], R27 ;  /* 0x0000001b04007388 */ /* 0x004fe80000000800 */
[----:B---3--:R-:W-:Y:S01]  /*02c0*/  STS [R2], R29 ;  /* 0x0000001d02007388 */ /* 0x008fe20000000800 */
[----:B------:R-:W-:Y:S06]  /*02d0*/  BAR.SYNC.DEFER_BLOCKING 0x0 ;  /* 0x0000000000007b1d */ /* 0x000fec0000010000 */
[----:B------:R-:W-:Y:S04]  /*02e0*/  LDS R22, [R3] ;  /* 0x0000000003167984 */ /* 0x000fe80000000800 */
[----:B------:R-:W0:Y:S04]  /*02f0*/  LDS.128 R12, [R5] ;  /* 0x00000000050c7984 */ /* 0x000e280000000c00 */
[----:B------:R-:W1:Y:S04]  /*0300*/  LDS R26, [R3+0x80] ;  /* 0x00008000031a7984 */ /* 0x000e680000000800 */
[----:B------:R-:W2:Y:S04]  /*0310*/  LDS R25, [R3+0x100] ;  /* 0x0001000003197984 */ /* 0x000ea80000000800 */
[----:B------:R-:W3:Y:S04]  /*0320*/  LDS R24, [R3+0x180] ;  /* 0x0001800003187984 */ /* 0x000ee80000000800 */
[----:B------:R-:W-:Y:S01]  /*0330*/  LDS.128 R8, [R5+0x10] ;  /* 0x0000100005087984 */ /* 0x000fe20000000c00 */
[----:B0-----:R-:W-:-:S03]  /*0340*/  FFMA R12, R12, R22, R23 ;  /* 0x000000160c0c7223 */ /* 0x001fc60000000017 */
[----:B------:R-:W0:Y:S01]  /*0350*/  LDS R23, [R3+0x200] ;  /* 0x0002000003177984 */ /* 0x000e220000000800 */
[----:B-1----:R-:W-:-:S03]  /*0360*/  FFMA R12, R26, R13, R12 ;  /* 0x0000000d1a0c7223 */ /* 0x002fc6000000000c */
[----:B------:R-:W1:Y:S01]  /*0370*/  LDS R22, [R3+0x280] ;  /* 0x0002800003167984 */ /* 0x000e620000000800 */
[----:B--2---:R-:W-:-:S03]  /*0380*/  FFMA R13, R25, R14, R12 ;  /* 0x0000000e190d7223 */ /* 0x004fc6000000000c */
[----:B------:R-:W2:Y:S01]  /*0390*/  LDS R25, [R3+0x300] ;  /* 0x0003000003197984 */ /* 0x000ea20000000800 */
[----:B---3--:R-:W-:-:S03]  /*03a0*/  FFMA R13, R24, R15, R13 ;  /* 0x0000000f180d7223 */ /* 0x008fc6000000000d */
[----:B------:R-:W3:Y:S04]  /*03b0*/  LDS R24, [R3+0x380] ;  /* 0x0003800003187984 */ /* 0x000ee80000000800 */
[----:B------:R-:W-:Y:S01]  /*03c0*/  LDS R26, [R3+0xb80] ;  /* 0x000b8000031a7984 */ /* 0x000fe20000000800 */
[----:B0-----:R-:W-:-:S03]  /*03d0*/  FFMA R27, R8, R23, R13 ;  /* 0x00000017081b7223 */ /* 0x001fc6000000000d */
[----:B------:R-:W-:Y:S04]  /*03e0*/  LDS R23, [R3+0x400] ;  /* 0x0004000003177984 */ /* 0x000fe80000000800 */
[----:B------:R-:W0:Y:S01]  /*03f0*/  LDS.128 R12, [R5+0x20] ;  /* 0x00002000050c7984 */ /* 0x000e220000000c00 */
[----:B-1----:R-:W-:-:S03]  /*0400*/  FFMA R8, R22, R9, R27 ;  /* 0x0000000916087223 */ /* 0x002fc6000000001b */
[----:B------:R-:W1:Y:S01]  /*0410*/  LDS R22, [R3+0x480] ;  /* 0x0004800003167984 */ /* 0x000e620000000800 */
[----:B--2---:R-:W-:-:S03]  /*0420*/  FFMA R9, R25, R10, R8 ;  /* 0x0000000a19097223 */ /* 0x004fc60000000008 */
[----:B------:R-:W2:Y:S01]  /*0430*/  LDS R25, [R3+0x500] ;  /* 0x0005000003197984 */ /* 0x000ea20000000800 */
[----:B---3--:R-:W-:-:S03]  /*0440*/  FFMA R9, R24, R11, R9 ;  /* 0x0000000b18097223 */ /* 0x008fc60000000009 */
[----:B------:R-:W3:Y:S01]  /*0450*/  LDS R24, [R3+0x580] ;  /* 0x0005800003187984 */ /* 0x000ee20000000800 */
        /* <DEDUP_REMOVED lines=26> */
[----:B------:R-:W-:Y:S04]  /*0600*/  LDS R27, [R3+0xc00] ;  /* 0x000c0000031b7984 */ /* 0x000fe80000000800 */
[----:B------:R-:W-:Y:S01]  /*0610*/  LDS R24, [R3+0xc80] ;  /* 0x000c800003187984 */ /* 0x000fe20000000800 */
[----:B0-----:R-:W-:-:S03]  /*0620*/  FFMA R23, R8, R23, R13 ;  /* 0x0000001708177223 */ /* 0x001fc6000000000d */
[----:B------:R-:W0:Y:S01]  /*0630*/  LDS.128 R12, [R5+0x60] ;  /* 0x00006000050c7984 */ /* 0x000e220000000c00 */
[----:B-1----:R-:W-:-:S03]  /*0640*/  FFMA R22, R22, R9, R23 ;  /* 0x0000000916167223 */ /* 0x002fc60000000017 */
[----:B------:R-:W1:Y:S01]  /*0650*/  LDS R23, [R3+0xd00] ;  /* 0x000d000003177984 */ /* 0x000e620000000800 */
[----:B--2---:R-:W-:-:S03]  /*0660*/  FFMA R25, R25, R10, R22 ;  /* 0x0000000a19197223 */ /* 0x004fc60000000016 */
[----:B------:R-:W2:Y:S01]  /*0670*/  LDS R22, [R3+0xd80] ;  /* 0x000d800003167984 */ /* 0x000ea20000000800 */
[----:B------:R-:W-:-:S03]  /*0680*/  FFMA R11, R26, R11, R25 ;  /* 0x0000000b1a0b7223 */ /* 0x000fc60000000019 */
[----:B------:R-:W-:Y:S01]  /*0690*/  LDS R25, [R3+0xe00] ;  /* 0x000e000003197984 */ /* 0x000fe20000000800 */
[----:B0-----:R-:W-:-:S03]  /*06a0*/  FFMA R27, R12, R27, R11 ;  /* 0x0000001b0c1b7223 */ /* 0x001fc6000000000b */
[----:B------:R-:W0:Y:S01]  /*06b0*/  LDS.128 R8, [R5+0x70] ;  /* 0x0000700005087984 */ /* 0x000e220000000c00 */
[----:B------:R-:W-:-:S03]  /*06c0*/  FFMA R24, R24, R13, R27 ;  /* 0x0000000d18187223 */ /* 0x000fc6000000001b */
[----:B------:R-:W3:Y:S04]  /*06d0*/  LDS R27, [R3+0xe80] ;  /* 0x000e8000031b7984 */ /* 0x000ee80000000800 */
[----:B------:R-:W4:Y:S04]  /*06e0*/  LDS R13, [R3+0xf00] ;  /* 0x000f0000030d7984 */ /* 0x000f280000000800 */
[----:B------:R-:W5:Y:S01]  /*06f0*/  LDS R12, [R3+0xf80] ;  /* 0x000f8000030c7984 */ /* 0x000f620000000800 */
[----:B-1----:R-:W-:Y:S01]  /*0700*/  FFMA R23, R23, R14, R24 ;  /* 0x0000000e17177223 */ /* 0x002fe20000000018 */
[----:B------:R-:W-:-:S03]  /*0710*/  IADD3 R16, PT, PT, R16, 0x1, RZ ;  /* 0x0000000110107810 */ /* 0x000fc60007ffe0ff */
[----:B--2---:R-:W-:Y:S01]  /*0720*/  FFMA R15, R22, R15, R23 ;  /* 0x0000000f160f7223 */ /* 0x004fe20000000017 */
[----:B------:R-:W-:Y:S01]  /*0730*/  BAR.SYNC.DEFER_BLOCKING 0x0 ;  /* 0x0000000000007b1d */ /* 0x000fe20000010000 */
[----:B------:R-:W-:Y:S02]  /*0740*/  ISETP.NE.AND P0, PT, R16, RZ, PT ;  /* 0x000000ff1000720c */ /* 0x000fe40003f05270 */
[----:B------:R-:W-:Y:S02]  /*0750*/  IADD3 R19, PT, PT, R19, 0x20, RZ ;  /* 0x0000002013137810 */ /* 0x000fe40007ffe0ff */
[----:B------:R-:W-:Y:S02]  /*0760*/  IADD3 R18, PT, PT, R18, 0x20, RZ ;  /* 0x0000002012127810 */ /* 0x000fe40007ffe0ff */
[----:B------:R-:W-:Y:S02]  /*0770*/  IADD3 R7, PT, PT, R7, 0x20, RZ ;  /* 0x0000002007077810 */ /* 0x000fe40007ffe0ff */
[----:B------:R-:W-:Y:S01]  /*0780*/  LEA R17, R6, R17, 0x5 ;  /* 0x0000001106117211 */ /* 0x000fe200078e28ff */
[----:B0-----:R-:W-:-:S04]  /*0790*/  FFMA R8, R8, R25, R15 ;  /* 0x0000001908087223 */ /* 0x001fc8000000000f */
[----:B---3--:R-:W-:-:S04]  /*07a0*/  FFMA R8, R27, R9, R8 ;  /* 0x000000091b087223 */ /* 0x008fc80000000008 */
[----:B----4-:R-:W-:-:S04]  /*07b0*/  FFMA R13, R13, R10, R8 ;  /* 0x0000000a0d0d7223 */ /* 0x010fc80000000008 */
[----:B-----5:R-:W-:Y:S01]  /*07c0*/  FFMA R23, R12, R11, R13 ;  /* 0x0000000b0c177223 */ /* 0x020fe2000000000d */
[----:B------:R-:W-:Y:S06]  /*07d0*/  @P0 BRA `(.L_x_1) ;  /* 0xfffffff800800947 */ /* 0x000fec000383ffff */
.L_x_0:
[----:B------:R-:W-:-:S04]  /*07e0*/  VIMNMX R3, PT, PT, R20, R21, !PT ;  /* 0x0000001514037248 */ /* 0x000fc80007fe0100 */
[----:B------:R-:W-:-:S13]  /*07f0*/  ISETP.GE.AND P0, PT, R3, R6, PT ;  /* 0x000000060300720c */ /* 0x000fda0003f06270 */
[----:B------:R-:W-:Y:S05]  /*0800*/  @P0 EXIT ;  /* 0x000000000000094d */ /* 0x000fea0003800000 */
[----:B------:R-:W0:Y:S01]  /*0810*/  LDC.64 R2, c[0x0][0x390] ;  /* 0x0000e400ff027b82 */ /* 0x000e220000000a00 */
[----:B------:R-:W-:-:S04]  /*0820*/  IMAD R21, R20, R6, R21 ;  /* 0x0000000614157224 */ /* 0x000fc800078e0215 */
[----:B0-----:R-:W-:-:S05]  /*0830*/  IMAD.WIDE R2, R21, 0x4, R2 ;  /* 0x0000000415027825 */ /* 0x001fca00078e0202 */
[----:B------:R-:W-:Y:S01]  /*0840*/  STG.E desc[UR8][R2.64], R23 ;  /* 0x0000001702007986 */ /* 0x000fe2000c101908 */
[----:B------:R-:W-:Y:S05]  /*0850*/  EXIT ;  /* 0x000000000000794d */ /* 0x000fea0003800000 */
.L_x_2:
[----:B------:R-:W-:-:S00]  /*0860*/  BRA `(.L_x_2) ;  /* 0xfffffffc00fc7947 */ /* 0x000fc0000383ffff */
[----:B------:R-:W-:-:S00]  /*0870*/  NOP ;  /* 0x0000000000007918 */ /* 0x000fc00000000000 */
        /* <DEDUP_REMOVED lines=8> */
.L_x_8:


//--------------------- .text._Z22gpuMatrixMultiplyNaivePKfS0_Pfi --------------------------
	.section	.text._Z22gpuMatrixMultiplyNaivePKfS0_Pfi,"ax",@progbits
	.align	128
        .global         _Z22gpuMatrixMultiplyNaivePKfS0_Pfi
        .type           _Z22gpuMatrixMultiplyNaivePKfS0_Pfi,@function
        .size           _Z22gpuMatrixMultiplyNaivePKfS0_Pfi,(.L_x_9 - _Z22gpuMatrixMultiplyNaivePKfS0_Pfi)
        .other          _Z22gpuMatrixMultiplyNaivePKfS0_Pfi,@"STO_CUDA_ENTRY STV_DEFAULT"
_Z22gpuMatrixMultiplyNaivePKfS0_Pfi:
.text._Z22gpuMatrixMultiplyNaivePKfS0_Pfi:
[----:B------:R-:W-:Y:S01]  /*0000*/  LDC R1, c[0x0][0x37c] ;  /* 0x0000df00ff017b82 */ /* 0x000fe20000000800 */
[----:B------:R-:W0:Y:S07]  /*0010*/  S2R R0, SR_TID.Y ;  /* 0x0000000000007919 */ /* 0x000e2e0000002200 */
[----:B------:R-:W0:Y:S01]  /*0020*/  S2UR UR4, SR_CTAID.Y ;  /* 0x00000000000479c3 */ /* 0x000e220000002600 */
[----:B------:R-:W1:Y:S01]  /*0030*/  LDCU UR20, c[0x0][0x398] ;  /* 0x00007300ff1477ac */ /* 0x000e620008000800 */
[----:B------:R-:W2:Y:S06]  /*0040*/  S2R R3, SR_TID.X ;  /* 0x0000000000037919 */ /* 0x000eac0000002100 */
[----:B------:R-:W0:Y:S08]  /*0050*/  LDC R13, c[0x0][0x364] ;  /* 0x0000d900ff0d7b82 */ /* 0x000e300000000800 */
[----:B------:R-:W2:Y:S08]  /*0060*/  S2UR UR5, SR_CTAID.X ;  /* 0x00000000000579c3 */ /* 0x000eb00000002500 */
[----:B------:R-:W2:Y:S01]  /*0070*/  LDC R2, c[0x0][0x360] ;  /* 0x0000d800ff027b82 */ /* 0x000ea20000000800 */
[----:B0-----:R-:W-:-:S02]  /*0080*/  IMAD R13, R13, UR4, R0 ;  /* 0x000000040d0d7c24 */ /* 0x001fc4000f8e0200 */
[----:B--2---:R-:W-:-:S05]  /*0090*/  IMAD R0, R2, UR5, R3 ;  /* 0x0000000502007c24 */ /* 0x004fca000f8e0203 */
[----:B------:R-:W-:-:S04]  /*00a0*/  VIMNMX R2, PT, PT, R13, R0, !PT ;  /* 0x000000000d027248 */ /* 0x000fc80007fe0100 */
[----:B-1----:R-:W-:-:S13]  /*00b0*/  ISETP.GE.AND P0, PT, R2, UR20, PT ;  /* 0x0000001402007c0c */ /* 0x002fda000bf06270 */
[----:B------:R-:W-:Y:S05]  /*00c0*/  @P0 EXIT ;  /* 0x000000000000094d */ /* 0x000fea0003800000 */
[----:B------:R-:W-:Y:S01]  /*00d0*/  UISETP.GE.U32.AND UP0, UPT, UR20, 0x8, UPT ;  /* 0x000000081400788c */ /* 0x000fe2000bf06070 */
[----:B------:R-:W-:Y:S02]  /*00e0*/  HFMA2 R12, -RZ, RZ, 0, 0 ;  /* 0x00000000ff0c7431 */ /* 0x000fe400000001ff */
[----:B------:R-:W-:Y:S01]  /*00f0*/  IMAD R13, R13, UR20, RZ ;  /* 0x000000140d0d7c24 */ /* 0x000fe2000f8e02ff */
[----:B------:R-:W-:Y:S01]  /*0100*/  UMOV UR4, URZ ;  /* 0x000000ff00047c82 */ /* 0x000fe20008000000 */
[----:B------:R-:W0:Y:S04]  /*0110*/  LDCU.64 UR18, c[0x0][0x358] ;  /* 0x00006b00ff1277ac */ /* 0x000e280008000a00 */
[----:B------:R-:W-:Y:S05]  /*0120*/  BRA.U !UP0, `(.L_x_3) ;  /* 0x0000000508047547 */ /* 0x000fea000b800000 */
[----:B------:R-:W1:Y:S01]  /*0130*/  LDCU.128 UR24, c[0x0][0x380] ;  /* 0x00007000ff1877ac */ /* 0x000e620008000c00 */
[----:B------:R-:W-:Y:S02]  /*0140*/  MOV R12, RZ ;  /* 0x000000ff000c7202 */ /* 0x000fe40000000f00 */
[----:B------:R-:W-:Y:S01]  /*0150*/  MOV R14, R0 ;  /* 0x00000000000e7202 */ /* 0x000fe20000000f00 */
[----:B------:R-:W-:-:S04]  /*0160*/  ULOP3.LUT UR4, UR20, 0x7ffffff8, URZ, 0xc0, !UPT ;  /* 0x7ffffff814047892 */ /* 0x000fc8000f8ec0ff */
[----:B------:R-:W-:Y:S01]  /*0170*/  UIADD3 UR5, UPT, UPT, -UR4, URZ, URZ ;  /* 0x000000ff04057290 */ /* 0x000fe2000fffe1ff */
[----:B-1----:R-:W-:Y:S01]  /*0180*/  MOV R2, UR24 ;  /* 0x0000001800027c02 */ /* 0x002fe20008000f00 */
[----:B------:R-:W-:Y:S01]  /*0190*/  UIMAD.WIDE UR6, UR20, 0x8, UR26 ;  /* 0x00000008140678a5 */ /* 0x000fe2000f8e021a */
[----:B------:R-:W-:Y:S01]  /*01a0*/  MOV R3, UR25 ;  /* 0x0000001900037c02 */ /* 0x000fe20008000f00 */
[----:B------:R-:W-:Y:S02]  /*01b0*/  UIMAD.WIDE UR8, UR20, 0xc, UR26 ;  /* 0x0000000c140878a5 */ /* 0x000fe4000f8e021a */
[----:B------:R-:W-:Y:S01]  /*01c0*/  UIMAD.WIDE UR10, UR20, 0x10, UR26 ;  /* 0x00000010140a78a5 */ /* 0x000fe2000f8e021a */
[----:B------:R-:W-:Y:S01]  /*01d0*/  IMAD.WIDE.U32 R2, R13, 0x4, R2 ;  /* 0x000000040d027825 */ /* 0x000fe200078e0002 */
[----:B------:R-:W-:Y:S02]  /*01e0*/  UIMAD.WIDE UR12, UR20, 0x14, UR26 ;  /* 0x00000014140c78a5 */ /* 0x000fe4000f8e021a */
[----:B------:R-:W-:Y:S01]  /*01f0*/  UIMAD.WIDE UR14, UR20, 0x18, UR26 ;  /* 0x00000018140e78a5 */ /* 0x000fe2000f8e021a */
[----:B------:R-:W-:Y:S01]  /*0200*/  IADD3 R2, P0, PT, R2, 0x10, RZ ;  /* 0x0000001002027810 */ /* 0x000fe20007f1e0ff */
[----:B------:R-:W-:-:S03]  /*0210*/  UIMAD.WIDE UR16, UR20, 0x1c, UR26 ;  /* 0x0000001c141078a5 */ /* 0x000fc6000f8e021a */
[----:B------:R-:W-:-:S09]  /*0220*/  IADD3.X R3, PT, PT, RZ, R3, RZ, P0, !PT ;  /* 0x00000003ff037210 */ /* 0x000fd200007fe4ff */
.L_x_4:
[----:B------:R-:W-:Y:S01]  /*0230*/  UIMAD.WIDE UR22, UR20, 0x4, UR26 ;  /* 0x00000004141678a5 */ /* 0x000fe2000f8e021a */
[----:B------:R-:W-:Y:S02]  /*0240*/  IMAD.MOV.U32 R23, RZ, RZ, 0x4 ;  /* 0x00000004ff177424 */ /* 0x000fe400078e00ff */
[----:B------:R-:W-:Y:S01]  /*0250*/  HFMA2 R11, -RZ, RZ, 0, 2.384185791015625e-07 ;  /* 0x00000004ff0b7431 */ /* 0x000fe200000001ff */
[----:B------:R-:W-:Y:S01]  /*0260*/  MOV R25, 0x4 ;  /* 0x0000000400197802 */ /* 0x000fe20000000f00 */
[----:B0-----:R-:W2:Y:S01]  /*0270*/  LDG.E R21, desc[UR18][R2.64+-0x10] ;  /* 0xfffff01202157981 */ /* 0x001ea2000c1e1900 */
[C---:B------:R-:W-:Y:S01]  /*0280*/  IMAD.WIDE R22, R14.reuse, R23, UR26 ;  /* 0x0000001a0e167e25 */ /* 0x040fe2000f8e0217 */
[----:B------:R-:W-:Y:S02]  /*0290*/  MOV R8, UR22 ;  /* 0x0000001600087c02 */ /* 0x000fe40008000f00 */
[----:B------:R-:W-:Y:S01]  /*02a0*/  MOV R9, UR23 ;  /* 0x0000001700097c02 */ /* 0x000fe20008000f00 */
[----:B------:R-:W3:Y:S02]  /*02b0*/  LDG.E R19, desc[UR18][R2.64+-0xc] ;  /* 0xfffff41202137981 */ /* 0x000ee4000c1e1900 */
[----:B------:R-:W-:-:S02]  /*02c0*/  IMAD.WIDE R8, R14, 0x4, R8 ;  /* 0x000000040e087825 */ /* 0x000fc400078e0208 */
[----:B------:R-:W2:Y:S01]  /*02d0*/  LDG.E R22, desc[UR18][R22.64] ;  /* 0x0000001216167981 */ /* 0x000ea2000c1e1900 */
[----:B------:R-:W-:Y:S01]  /*02e0*/  MOV R5, 0x4 ;  /* 0x0000000400057802 */ /* 0x000fe20000000f00 */
[C---:B------:R-:W-:Y:S02]  /*02f0*/  IMAD.WIDE R24, R14.reuse, R25, UR6 ;  /* 0x000000060e187e25 */ /* 0x040fe4000f8e0219 */
[----:B------:R0:W3:Y:S02]  /*0300*/  LDG.E R20, desc[UR18][R8.64] ;  /* 0x0000001208147981 */ /* 0x0000e4000c1e1900 */
[----:B------:R-:W-:Y:S02]  /*0310*/  IMAD.WIDE R10, R14, R11, UR8 ;  /* 0x000000080e0a7e25 */ /* 0x000fe4000f8e020b */
[----:B------:R-:W4:Y:S04]  /*0320*/  LDG.E R18, desc[UR18][R24.64] ;  /* 0x0000001218127981 */ /* 0x000f28000c1e1900 */
[----:B------:R-:W4:Y:S01]  /*0330*/  LDG.E R17, desc[UR18][R2.64+-0x8] ;  /* 0xfffff81202117981 */ /* 0x000f22000c1e1900 */
[----:B0-----:R-:W-:-:S02]  /*0340*/  HFMA2 R9, -RZ, RZ, 0, 2.384185791015625e-07 ;  /* 0x00000004ff097431 */ /* 0x001fc400000001ff */
[----:B------:R-:W-:Y:S01]  /*0350*/  IMAD.MOV.U32 R7, RZ, RZ, 0x4 ;  /* 0x00000004ff077424 */ /* 0x000fe200078e00ff */
[----:B------:R0:W5:Y:S01]  /*0360*/  LDG.E R16, desc[UR18][R10.64] ;  /* 0x000000120a107981 */ /* 0x000162000c1e1900 */
[----:B------:R-:W-:-:S03]  /*0370*/  IMAD.WIDE R4, R14, R5, UR10 ;  /* 0x0000000a0e047e25 */ /* 0x000fc6000f8e0205 */
[----:B------:R-:W5:Y:S01]  /*0380*/  LDG.E R15, desc[UR18][R2.64+-0x4] ;  /* 0xfffffc12020f7981 */ /* 0x000f62000c1e1900 */
[C---:B------:R-:W-:Y:S01]  /*0390*/  IMAD.WIDE R6, R14.reuse, R7, UR12 ;  /* 0x0000000c0e067e25 */ /* 0x040fe2000f8e0207 */
[----:B------:R-:W-:Y:S02]  /*03a0*/  MOV R27, 0x4 ;  /* 0x00000004001b7802 */ /* 0x000fe40000000f00 */
[----:B------:R1:W5:Y:S01]  /*03b0*/  LDG.E R4, desc[UR18][R4.64] ;  /* 0x0000001204047981 */ /* 0x000362000c1e1900 */
[----:B------:R-:W-:-:S03]  /*03c0*/  IMAD.WIDE R8, R14, R9, UR14 ;  /* 0x0000000e0e087e25 */ /* 0x000fc6000f8e0209 */
[----:B------:R-:W5:Y:S01]  /*03d0*/  LDG.E R23, desc[UR18][R2.64] ;  /* 0x0000001202177981 */ /* 0x000f62000c1e1900 */
[----:B0-----:R-:W-:-:S03]  /*03e0*/  IMAD.WIDE R10, R14, R27, UR16 ;  /* 0x000000100e0a7e25 */ /* 0x001fc6000f8e021b */
[----:B------:R-:W5:Y:S04]  /*03f0*/  LDG.E R7, desc[UR18][R6.64] ;  /* 0x0000001206077981 */ /* 0x000f68000c1e1900 */
[----:B------:R-:W5:Y:S04]  /*0400*/  LDG.E R24, desc[UR18][R2.64+0x4] ;  /* 0x0000041202187981 */ /* 0x000f68000c1e1900 */
[----:B------:R-:W5:Y:S04]  /*0410*/  LDG.E R8, desc[UR18][R8.64] ;  /* 0x0000001208087981 */ /* 0x000f68000c1e1900 */
[----:B------:R-:W5:Y:S04]  /*0420*/  LDG.E R25, desc[UR18][R2.64+0x8] ;  /* 0x0000081202197981 */ /* 0x000f68000c1e1900 */
[----:B------:R-:W5:Y:S04]  /*0430*/  LDG.E R10, desc[UR18][R10.64] ;  /* 0x000000120a0a7981 */ /* 0x000f68000c1e1900 */
[----:B------:R0:W5:Y:S01]  /*0440*/  LDG.E R27, desc[UR18][R2.64+0xc] ;  /* 0x00000c12021b7981 */ /* 0x000162000c1e1900 */
[----:B------:R-:W-:-:S04]  /*0450*/  UIADD3 UR5, UPT, UPT, UR5, 0x8, URZ ;  /* 0x0000000805057890 */ /* 0x000fc8000fffe0ff */
[----:B------:R-:W-:Y:S01]  /*0460*/  UISETP.NE.AND UP0, UPT, UR5, URZ, UPT ;  /* 0x000000ff0500728c */ /* 0x000fe2000bf05270 */
[----:B-1----:R-:W-:Y:S02]  /*0470*/  MOV R5, UR20 ;  /* 0x0000001400057c02 */ /* 0x002fe40008000f00 */
[----:B0-----:R-:W-:Y:S02]  /*0480*/  IADD3 R2, P0, PT, R2, 0x20, RZ ;  /* 0x0000002002027810 */ /* 0x001fe40007f1e0ff */
[----:B------:R-:W-:Y:S02]  /*0490*/  LEA R14, R5, R14, 0x3 ;  /* 0x0000000e050e7211 */ /* 0x000fe400078e18ff */
[----:B------:R-:W-:Y:S01]  /*04a0*/  IADD3.X R3, PT, PT, RZ, R3, RZ, P0, !PT ;  /* 0x00000003ff037210 */ /* 0x000fe200007fe4ff */
[----:B--2---:R-:W-:-:S04]  /*04b0*/  FFMA R22, R21, R22, R12 ;  /* 0x0000001615167223 */ /* 0x004fc8000000000c */
[----:B---3--:R-:W-:-:S04]  /*04c0*/  FFMA R20, R19, R20, R22 ;  /* 0x0000001413147223 */ /* 0x008fc80000000016 */
[----:B----4-:R-:W-:-:S04]  /*04d0*/  FFMA R18, R17, R18, R20 ;  /* 0x0000001211127223 */ /* 0x010fc80000000014 */
[----:B-----5:R-:W-:-:S04]  /*04e0*/  FFMA R16, R15, R16, R18 ;  /* 0x000000100f107223 */ /* 0x020fc80000000012 */
[----:B------:R-:W-:-:S04]  /*04f0*/  FFMA R23, R23, R4, R16 ;  /* 0x0000000417177223 */ /* 0x000fc80000000010 */
[----:B------:R-:W-:-:S04]  /*0500*/  FFMA R24, R24, R7, R23 ;  /* 0x0000000718187223 */ /* 0x000fc80000000017 */
[----:B------:R-:W-:-:S04]  /*0510*/  FFMA R8, R25, R8, R24 ;  /* 0x0000000819087223 */ /* 0x000fc80000000018 */
[----:B------:R-:W-:Y:S01]  /*0520*/  FFMA R12, R27, R10, R8 ;  /* 0x0000000a1b0c7223 */ /* 0x000fe20000000008 */
[----:B------:R-:W-:Y:S06]  /*0530*/  BRA.U UP0, `(.L_x_4) ;  /* 0xfffffffd003c7547 */ /* 0x000fec000b83ffff */
.L_x_3:
[----:B------:R-:W-:-:S04]  /*0540*/  ULOP3.LUT UR6, UR20, 0x7, URZ, 0xc0, !UPT ;  /* 0x0000000714067892 */ /* 0x000fc8000f8ec0ff */
[----:B------:R-:W-:-:S09]  /*0550*/  UISETP.NE.AND UP0, UPT, UR6, URZ, UPT ;  /* 0x000000ff0600728c */ /* 0x000fd2000bf05270 */
[----:B------:R-:W-:Y:S05]  /*0560*/  BRA.U !UP0, `(.L_x_5) ;  /* 0x0000000508387547 */ /* 0x000fea000b800000 */
[----:B------:R-:W-:Y:S02]  /*0570*/  UISETP.GE.U32.AND UP0, UPT, UR6, 0x4, UPT ;  /* 0x000000040600788c */ /* 0x000fe4000bf06070 */
[----:B------:R-:W-:-:S04]  /*0580*/  ULOP3.LUT UR5, UR20, 0x3, URZ, 0xc0, !UPT ;  /* 0x0000000314057892 */ /* 0x000fc8000f8ec0ff */
[----:B------:R-:W-:-:S03]  /*0590*/  UISETP.NE.AND UP1, UPT, UR5, URZ, UPT ;  /* 0x000000ff0500728c */ /* 0x000fc6000bf25270 */
[----:B------:R-:W-:Y:S08]  /*05a0*/  BRA.U !UP0, `(.L_x_6) ;  /* 0x00000001087c7547 */ /* 0x000ff0000b800000 */
[----:B------:R-:W1:Y:S01]  /*05b0*/  LDC.64 R6, c[0x0][0x388] ;  /* 0x0000e200ff067b82 */ /* 0x000e620000000a00 */
[----:B------:R-:W2:Y:S01]  /*05c0*/  LDCU.64 UR6, c[0x0][0x380] ;  /* 0x00007000ff0677ac */ /* 0x000ea20008000a00 */
[----:B------:R-:W-:Y:S01]  /*05d0*/  IMAD.U32 R9, RZ, RZ, UR4 ;  /* 0x00000004ff097e24 */ /* 0x000fe2000f8e00ff */
[C---:B------:R-:W-:Y:S02]  /*05e0*/  IADD3 R3, PT, PT, R13.reuse, UR4, RZ ;  /* 0x000000040d037c10 */ /* 0x040fe4000fffe0ff */
[----:B------:R-:W-:Y:S01]  /*05f0*/  IADD3 R10, P0, PT, R13, UR4, RZ ;  /* 0x000000040d0a7c10 */ /* 0x000fe2000ff1e0ff */
[----:B------:R-:W-:Y:S01]  /*0600*/  IMAD R9, R9, UR20, R0 ;  /* 0x0000001409097c24 */ /* 0x000fe2000f8e0200 */
[----:B------:R-:W-:Y:S01]  /*0610*/  MOV R11, UR20 ;  /* 0x00000014000b7c02 */ /* 0x000fe20008000f00 */
[----:B------:R-:W3:Y:S01]  /*0620*/  LDC.64 R4, c[0x0][0x380] ;  /* 0x0000e000ff047b82 */ /* 0x000ee20000000a00 */
[----:B------:R-:W-:Y:S01]  /*0630*/  MOV R15, UR20 ;  /* 0x00000014000f7c02 */ /* 0x000fe20008000f00 */
[----:B-1----:R-:W-:Y:S01]  /*0640*/  IMAD.WIDE R6, R9, 0x4, R6 ;  /* 0x0000000409067825 */ /* 0x002fe200078e0206 */
[----:B------:R-:W-:-:S05]  /*0650*/  MOV R9, UR20 ;  /* 0x0000001400097c02 */ /* 0x000fca0008000f00 */
[----:B------:R-:W-:Y:S02]  /*0660*/  IMAD.WIDE R8, R9, 0x4, R6 ;  /* 0x0000000409087825 */ /* 0x000fe400078e0206 */
[----:B0-----:R-:W4:Y:S02]  /*0670*/  LDG.E R6, desc[UR18][R6.64] ;  /* 0x0000001206067981 */ /* 0x001f24000c1e1900 */
[----:B---3--:R-:W-:Y:S01]  /*0680*/  IMAD.WIDE.U32 R4, R3, 0x4, R4 ;  /* 0x0000000403047825 */ /* 0x008fe200078e0004 */
[----:B------:R-:W-:Y:S01]  /*0690*/  IADD3.X R3, PT, PT, RZ, RZ, RZ, P0, !PT ;  /* 0x000000ffff037210 */ /* 0x000fe200007fe4ff */
[----:B------:R-:W3:Y:S01]  /*06a0*/  LDG.E R17, desc[UR18][R8.64] ;  /* 0x0000001208117981 */ /* 0x000ee2000c1e1900 */
[----:B--2---:R-:W-:-:S03]  /*06b0*/  LEA R2, P0, R10, UR6, 0x2 ;  /* 0x000000060a027c11 */ /* 0x004fc6000f8010ff */
[----:B------:R-:W4:Y:S01]  /*06c0*/  LDG.E R5, desc[UR18][R4.64] ;  /* 0x0000001204057981 */ /* 0x000f22000c1e1900 */
[----:B------:R-:W-:Y:S01]  /*06d0*/  LEA.HI.X R3, R10, UR7, R3, 0x2, P0 ;  /* 0x000000070a037c11 */ /* 0x000fe200080f1403 */
[----:B------:R-:W-:-:S04]  /*06e0*/  IMAD.WIDE R10, R11, 0x4, R8 ;  /* 0x000000040b0a7825 */ /* 0x000fc800078e0208 */
[----:B------:R-:W3:Y:S01]  /*06f0*/  LDG.E R16, desc[UR18][R2.64+0x4] ;  /* 0x0000041202107981 */ /* 0x000ee2000c1e1900 */
[----:B------:R-:W-:-:S03]  /*0700*/  IMAD.WIDE R14, R15, 0x4, R10 ;  /* 0x000000040f0e7825 */ /* 0x000fc600078e020a */
[----:B------:R-:W2:Y:S04]  /*0710*/  LDG.E R19, desc[UR18][R10.64] ;  /* 0x000000120a137981 */ /* 0x000ea8000c1e1900 */
[----:B------:R-:W2:Y:S04]  /*0720*/  LDG.E R18, desc[UR18][R2.64+0x8] ;  /* 0x0000081202127981 */ /* 0x000ea8000c1e1900 */
[----:B------:R-:W5:Y:S04]  /*0730*/  LDG.E R20, desc[UR18][R2.64+0xc] ;  /* 0x00000c1202147981 */ /* 0x000f68000c1e1900 */
[----:B------:R-:W5:Y:S01]  /*0740*/  LDG.E R14, desc[UR18][R14.64] ;  /* 0x000000120e0e7981 */ /* 0x000f62000c1e1900 */
[----:B------:R-:W-:Y:S01]  /*0750*/  UIADD3 UR4, UPT, UPT, UR4, 0x4, URZ ;  /* 0x0000000404047890 */ /* 0x000fe2000fffe0ff */
[----:B----4-:R-:W-:-:S04]  /*0760*/  FFMA R5, R5, R6, R12 ;  /* 0x0000000605057223 */ /* 0x010fc8000000000c */
[----:B---3--:R-:W-:-:S04]  /*0770*/  FFMA R5, R16, R17, R5 ;  /* 0x0000001110057223 */ /* 0x008fc80000000005 */
[----:B--2---:R-:W-:-:S04]  /*0780*/  FFMA R5, R18, R19, R5 ;  /* 0x0000001312057223 */ /* 0x004fc80000000005 */
[----:B-----5:R-:W-:-:S07]  /*0790*/  FFMA R12, R20, R14, R5 ;  /* 0x0000000e140c7223 */ /* 0x020fce0000000005 */
.L_x_6:
[----:B------:R-:W-:Y:S05]  /*07a0*/  BRA.U !UP1, `(.L_x_5) ;  /* 0x0000000109a87547 */ /* 0x000fea000b800000 */
[----:B------:R-:W-:Y:S01]  /*07b0*/  UISETP.NE.AND UP0, UPT, UR5, 0x1, UPT ;  /* 0x000000010500788c */ /* 0x000fe2000bf05270 */
[----:B------:R-:W-:Y:S01]  /*07c0*/  MOV R7, UR4 ;  /* 0x0000000400077c02 */ /* 0x000fe20008000f00 */
[----:B------:R-:W-:Y:S02]  /*07d0*/  ULOP3.LUT UR5, UR20, 0x1, URZ, 0xc0, !UPT ;  /* 0x0000000114057892 */ /* 0x000fe4000f8ec0ff */
[----:B------:R-:W-:Y:S02]  /*07e0*/  MOV R15, UR20 ;  /* 0x00000014000f7c02 */ /* 0x000fe40008000f00 */
[----:B------:R-:W-:Y:S01]  /*07f0*/  UISETP.NE.U32.AND UP1, UPT, UR5, 0x1, UPT ;  /* 0x000000010500788c */ /* 0x000fe2000bf25070 */
[----:B------:R-:W-:-:S04]  /*0800*/  PLOP3.LUT P1, PT, PT, PT, UP0, 0x80, 0x8 ;  /* 0x000000000008781c */ /* 0x000fc80003f2f008 */
[----:B------:R-:W1:Y:S01]  /*0810*/  @UP0 LDCU.128 UR8, c[0x0][0x380] ;  /* 0x00007000ff0807ac */ /* 0x000e620008000c00 */
[----:B------:R-:W-:Y:S01]  /*0820*/  PLOP3.LUT P0, PT, PT, PT, UP1, 0x80, 0x8 ;  /* 0x000000000008781c */ /* 0x000fe20003f0f018 */
[----:B------:R-:W2:Y:S04]  /*0830*/  @UP0 LDCU.64 UR6, c[0x0][0x380] ;  /* 0x00007000ff0607ac */ /* 0x000ea80008000a00 */
[----:B------:R-:W3:Y:S03]  /*0840*/  @!UP1 LDCU.128 UR12, c[0x0][0x380] ;  /* 0x00007000ff0c97ac */ /* 0x000ee60008000c00 */
[C---:B------:R-:W-:Y:S02]  /*0850*/  @P1 IADD3 R3, PT, PT, R13.reuse, UR4, RZ ;  /* 0x000000040d031c10 */ /* 0x040fe4000fffe0ff */
[----:B------:R-:W-:Y:S01]  /*0860*/  @P1 IADD3 R6, P2, PT, R13, UR4, RZ ;  /* 0x000000040d061c10 */ /* 0x000fe2000ff5e0ff */
[----:B------:R-:W-:Y:S01]  /*0870*/  @UP0 UIADD3 UR4, UPT, UPT, UR4, 0x2, URZ ;  /* 0x0000000204040890 */ /* 0x000fe2000fffe0ff */
[----:B-1----:R-:W-:Y:S01]  /*0880*/  MOV R11, UR9 ;  /* 0x00000009000b7c02 */ /* 0x002fe20008000f00 */
[----:B------:R-:W-:Y:S01]  /*0890*/  IMAD.U32 R10, RZ, RZ, UR8 ;  /* 0x00000008ff0a7e24 */ /* 0x000fe2000f8e00ff */
[----:B------:R-:W-:-:S02]  /*08a0*/  MOV R4, UR10 ;  /* 0x0000000a00047c02 */ /* 0x000fc40008000f00 */
[----:B------:R-:W-:Y:S01]  /*08b0*/  MOV R5, UR11 ;  /* 0x0000000b00057c02 */ /* 0x000fe20008000f00 */
[----:B------:R-:W-:-:S04]  /*08c0*/  @P1 IMAD.WIDE.U32 R10, R3, 0x4, R10 ;  /* 0x00000004030a1825 */ /* 0x000fc800078e000a */
[----:B------:R-:W-:Y:S01]  /*08d0*/  @P1 IMAD R3, R7, UR20, R0 ;  /* 0x0000001407031c24 */ /* 0x000fe2000f8e0200 */
[----:B------:R-:W-:Y:S01]  /*08e0*/  @P1 IADD3.X R7, PT, PT, RZ, RZ, RZ, P2, !PT ;  /* 0x000000ffff071210 */ /* 0x000fe200017fe4ff */
[----:B------:R-:W-:Y:S01]  /*08f0*/  IMAD.U32 R19, RZ, RZ, UR4 ;  /* 0x00000004ff137e24 */ /* 0x000fe2000f8e00ff */
[C---:B--2---:R-:W-:Y:S01]  /*0900*/  @P1 LEA R2, P2, R6.reuse, UR6, 0x2 ;  /* 0x0000000606021c11 */ /* 0x044fe2000f8410ff */
[----:B------:R-:W-:Y:S01]  /*0910*/  @P1 IMAD.WIDE R4, R3, 0x4, R4 ;  /* 0x0000000403041825 */ /* 0x000fe200078e0204 */
[----:B------:R-:W-:Y:S01]  /*0920*/  @!P0 IADD3 R17, PT, PT, R13, UR4, RZ ;  /* 0x000000040d118c10 */ /* 0x000fe2000fffe0ff */
[----:B0-----:R-:W2:Y:S01]  /*0930*/  @P1 LDG.E R11, desc[UR18][R10.64] ;  /* 0x000000120a0b1981 */ /* 0x001ea2000c1e1900 */
[----:B------:R-:W-:Y:S01]  /*0940*/  @P1 LEA.HI.X R3, R6, UR7, R7, 0x2, P2 ;  /* 0x0000000706031c11 */ /* 0x000fe200090f1407 */
[----:B------:R-:W-:Y:S01]  /*0950*/  @!P0 IMAD R19, R19, UR20, R0 ;  /* 0x0000001413138c24 */ /* 0x000fe2000f8e0200 */
[----:B---3--:R-:W-:Y:S01]  /*0960*/  MOV R6, UR12 ;  /* 0x0000000c00067c02 */ /* 0x008fe20008000f00 */
[----:B------:R-:W-:Y:S01]  /*0970*/  @P1 IMAD.WIDE R14, R15, 0x4, R4 ;  /* 0x000000040f0e1825 */ /* 0x000fe200078e0204 */
[----:B------:R-:W-:Y:S01]  /*0980*/  MOV R7, UR13 ;  /* 0x0000000d00077c02 */ /* 0x000fe20008000f00 */
[----:B------:R-:W2:Y:S01]  /*0990*/  @P1 LDG.E R4, desc[UR18][R4.64] ;  /* 0x0000001204041981 */ /* 0x000ea2000c1e1900 */
[----:B------:R-:W-:-:S02]  /*09a0*/  MOV R8, UR14 ;  /* 0x0000000e00087c02 */ /* 0x000fc40008000f00 */
[----:B------:R-:W-:Y:S01]  /*09b0*/  MOV R9, UR15 ;  /* 0x0000000f00097c02 */ /* 0x000fe20008000f00 */
[----:B------:R-:W-:Y:S01]  /*09c0*/  @!P0 IMAD.WIDE.U32 R6, R17, 0x4, R6 ;  /* 0x0000000411068825 */ /* 0x000fe200078e0006 */
[----:B------:R-:W3:Y:S03]  /*09d0*/  @P1 LDG.E R14, desc[UR18][R14.64] ;  /* 0x000000120e0e1981 */ /* 0x000ee6000c1e1900 */
[----:B------:R-:W-:Y:S01]  /*09e0*/  @!P0 IMAD.WIDE R8, R19, 0x4, R8 ;  /* 0x0000000413088825 */ /* 0x000fe200078e0208 */
[----:B------:R-:W3:Y:S04]  /*09f0*/  @P1 LDG.E R2, desc[UR18][R2.64+0x4] ;  /* 0x0000041202021981 */ /* 0x000ee8000c1e1900 */
[----:B------:R-:W4:Y:S04]  /*0a00*/  @!P0 LDG.E R7, desc[UR18][R6.64] ;  /* 0x0000001206078981 */ /* 0x000f28000c1e1900 */
[----:B------:R-:W4:Y:S01]  /*0a10*/  @!P0 LDG.E R8, desc[UR18][R8.64] ;  /* 0x0000001208088981 */ /* 0x000f22000c1e1900 */
[----:B--2---:R-:W-:-:S04]  /*0a20*/  @P1 FFMA R11, R11, R4, R12 ;  /* 0x000000040b0b1223 */ /* 0x004fc8000000000c */
[----:B---3--:R-:W-:-:S04]  /*0a30*/  @P1 FFMA R12, R2, R14, R11 ;  /* 0x0000000e020c1223 */ /* 0x008fc8000000000b */
[----:B----4-:R-:W-:-:S07]  /*0a40*/  @!P0 FFMA R12, R7, R8, R12 ;  /* 0x00000008070c8223 */ /* 0x010fce000000000c */
.L_x_5:
[----:B------:R-:W1:Y:S01]  /*0a50*/  LDC.64 R2, c[0x0][0x390] ;  /* 0x0000e400ff027b82 */ /* 0x000e620000000a00 */
[----:B------:R-:W-:-:S05]  /*0a60*/  IADD3 R13, PT, PT, R0, R13, RZ ;  /* 0x0000000d000d7210 */ /* 0x000fca0007ffe0ff */
[----:B-1----:R-:W-:-:S05]  /*0a70*/  IMAD.WIDE R2, R13, 0x4, R2 ;  /* 0x000000040d027825 */ /* 0x002fca00078e0202 */
[----:B0-----:R-:W-:Y:S01]  /*0a80*/  STG.E desc[UR18][R2.64], R12 ;  /* 0x0000000c02007986 */ /* 0x001fe2000c101912 */
[----:B------:R-:W-:Y:S05]  /*0a90*/  EXIT ;  /* 0x000000000000794d */ /* 0x000fea0003800000 */
.L_x_7:
        /* <DEDUP_REMOVED lines=14> */
.L_x_9:


//--------------------- .nv.shared._Z22gpuMatrixMultiplyTiledPKfS0_Pfi --------------------------
	.section	.nv.shared._Z22gpuMatrixMultiplyTiledPKfS0_Pfi,"aw",@nobits
	.sectionflags	@""
	.align	4
.nv.shared._Z22gpuMatrixMultiplyTiledPKfS0_Pfi:
	.zero		9216


//--------------------- .nv.shared.reserved.0     --------------------------
	.section	.nv.shared.reserved.0,"aw",@nobits
	.weak		__nv_reservedSMEM_offset_0_alias
	.size		__nv_reservedSMEM_offset_0_alias, 0, 64
	.other		__nv_reservedSMEM_offset_0_alias,@"STO_CUDA_RESERVED_SHARED STV_DEFAULT"
__nv_reservedSMEM_offset_0_alias:
	.zero		0
	.zero		64


//--------------------- .nv.constant0._Z22gpuMatrixMultiplyTiledPKfS0_Pfi --------------------------
	.section	.nv.constant0._Z22gpuMatrixMultiplyTiledPKfS0_Pfi,"a",@progbits
	.sectionflags	@""
	.align	4
.nv.constant0._Z22gpuMatrixMultiplyTiledPKfS0_Pfi:
	.zero		924


//--------------------- .nv.constant0._Z22gpuMatrixMultiplyNaivePKfS0_Pfi --------------------------
	.section	.nv.constant0._Z22gpuMatrixMultiplyNaivePKfS0_Pfi,"a",@progbits
	.sectionflags	@""
	.align	4
.nv.constant0._Z22gpuMatrixMultiplyNaivePKfS0_Pfi:
	.zero		924


//--------------------- SYMBOLS --------------------------

	.type		.nv.reservedSmem.offset0,@object
	.size		.nv.reservedSmem.offset0,0x4
	.type		.nv.reservedSmem.cap,@object
	.size		.nv.reservedSmem.cap,0x4
